//
// Generated by NVIDIA NVVM Compiler
//
// Compiler Build ID: CL-36424714
// Cuda compilation tools, release 13.0, V13.0.88
// Based on NVVM 20.0.0
//

.version 9.0
.target sm_100
.address_size 64

	// .globl	_Z11AddIntsCUDAPiS_

.visible .entry _Z11AddIntsCUDAPiS_(
	.param .u64 .ptr .align 1 _Z11AddIntsCUDAPiS__param_0,
	.param .u64 .ptr .align 1 _Z11AddIntsCUDAPiS__param_1
)
{
	.reg .b32 	%r<4>;
	.reg .b64 	%rd<5>;

	ld.param.u64 	%rd1, [_Z11AddIntsCUDAPiS__param_0];
	ld.param.u64 	%rd2, [_Z11AddIntsCUDAPiS__param_1];
	cvta.to.global.u64 	%rd3, %rd1;
	cvta.to.global.u64 	%rd4, %rd2;
	ld.global.u32 	%r1, [%rd4];
	ld.global.u32 	%r2, [%rd3];
	add.s32 	%r3, %r2, %r1;
	st.global.u32 	[%rd3], %r3;
	ret;

}


// ===== COMPILED SASS (sm_100) =====

	.target	sm_100

	.elftype	@"ET_EXEC"


//--------------------- .note.nv.tkinfo           --------------------------
	.section	.note.nv.tkinfo,"",@"SHT_NOTE"
	.sectionflags	@"SHF_NOTE_NV_TKINFO"
	.tkinfo
        /*0018*/ 	.word	0x00000002
        /*0030*/ 	.string	""
        /*0030*/ 	.string	"ptxas"
        /*0030*/ 	.string	"Cuda compilation tools, release 13.0, V13.0.88"
        /*0030*/ 	.string	"Build cuda_13.0.r13.0/compiler.36424714_0"
        /*0030*/ 	.string	"-arch sm_100 -m 64 "



//--------------------- .note.nv.cuinfo           --------------------------
	.section	.note.nv.cuinfo,"",@"SHT_NOTE"
	.sectionflags	@"SHF_NOTE_NV_CUINFO"
        /*0018*/ 	.short	0x0002
        /*001a*/ 	.short	0x0064
        /*001c*/ 	.short	0x0082
	.zero		2


//--------------------- .nv.info                  --------------------------
	.section	.nv.info,"",@"SHT_CUDA_INFO"
	.align	4


	//----- nvinfo : EIATTR_REGCOUNT
	.align		4
        /*0000*/ 	.byte	0x04, 0x2f
        /*0002*/ 	.short	(.L_1 - .L_0)
	.align		4
.L_0:
        /*0004*/ 	.word	index@(_Z11AddIntsCUDAPiS_)
        /*0008*/ 	.word	0x0000000a


	//----- nvinfo : EIATTR_FRAME_SIZE
	.align		4
.L_1:
        /*000c*/ 	.byte	0x04, 0x11
        /*000e*/ 	.short	(.L_3 - .L_2)
	.align		4
.L_2:
        /*0010*/ 	.word	index@(_Z11AddIntsCUDAPiS_)
        /*0014*/ 	.word	0x00000000


	//----- nvinfo : EIATTR_MIN_STACK_SIZE
	.align		4
.L_3:
        /*0018*/ 	.byte	0x04, 0x12
        /*001a*/ 	.short	(.L_5 - .L_4)
	.align		4
.L_4:
        /*001c*/ 	.word	index@(_Z11AddIntsCUDAPiS_)
        /*0020*/ 	.word	0x00000000
.L_5:


//--------------------- .nv.compat                --------------------------
	.section	.nv.compat,"",@"SHT_CUDA_COMPAT_INFO"
	.align	4
        /*0000*/ 	.byte	0x02, 0x09, 0x00, 0x00, 0x02, 0x02, 0x01, 0x00, 0x02, 0x05, 0x05, 0x00, 0x03, 0x07, 0x01, 0x01
        /*0010*/ 	.byte	0x02, 0x03, 0x00, 0x00, 0x02, 0x06, 0x01, 0x00, 0x04, 0x0b, 0x08, 0x00, 0x09, 0x00, 0x00, 0x00
        /*0020*/ 	.byte	0x00, 0x00, 0x00, 0x00


//--------------------- .nv.info._Z11AddIntsCUDAPiS_ --------------------------
	.section	.nv.info._Z11AddIntsCUDAPiS_,"",@"SHT_CUDA_INFO"
	.sectionflags	@""
	.align	4


	//----- nvinfo : EIATTR_CUDA_API_VERSION
	.align		4
        /*0000*/ 	.byte	0x04, 0x37
        /*0002*/ 	.short	(.L_7 - .L_6)
.L_6:
        /*0004*/ 	.word	0x00000082


	//----- nvinfo : EIATTR_KPARAM_INFO
	.align		4
.L_7:
        /*0008*/ 	.byte	0x04, 0x17
        /*000a*/ 	.short	(.L_9 - .L_8)
.L_8:
        /*000c*/ 	.word	0x00000000
        /*0010*/ 	.short	0x0001
        /*0012*/ 	.short	0x0008
        /*0014*/ 	.byte	0x00, 0xf5, 0x21, 0x00


	//----- nvinfo : EIATTR_KPARAM_INFO
	.align		4
.L_9:
        /*0018*/ 	.byte	0x04, 0x17
        /*001a*/ 	.short	(.L_11 - .L_10)
.L_10:
        /*001c*/ 	.word	0x00000000
        /*0020*/ 	.short	0x0000
        /*0022*/ 	.short	0x0000
        /*0024*/ 	.byte	0x00, 0xf5, 0x21, 0x00


	//----- nvinfo : EIATTR_SPARSE_MMA_MASK
	.align		4
.L_11:
        /*0028*/ 	.byte	0x03, 0x50
        /*002a*/ 	.short	0x0000


	//----- nvinfo : EIATTR_MAXREG_COUNT
	.align		4
        /*002c*/ 	.byte	0x03, 0x1b
        /*002e*/ 	.short	0x00ff


	//----- nvinfo : EIATTR_MERCURY_ISA_VERSION
	.align		4
        /*0030*/ 	.byte	0x03, 0x5f
        /*0032*/ 	.short	0x0101


	//----- nvinfo : EIATTR_VRC_CTA_INIT_COUNT
	.align		4
        /*0034*/ 	.byte	0x02, 0x4a
	.zero		1
	.zero		1


	//----- nvinfo : EIATTR_EXIT_INSTR_OFFSETS
	.align		4
        /*0038*/ 	.byte	0x04, 0x1c
        /*003a*/ 	.short	(.L_13 - .L_12)


	//   ....[0]....
.L_12:
        /*003c*/ 	.word	0x00000080


	//----- nvinfo : EIATTR_CBANK_PARAM_SIZE
	.align		4
.L_13:
        /*0040*/ 	.byte	0x03, 0x19
        /*0042*/ 	.short	0x0010


	//----- nvinfo : EIATTR_PARAM_CBANK
	.align		4
        /*0044*/ 	.byte	0x04, 0x0a
        /*0046*/ 	.short	(.L_15 - .L_14)
	.align		4
.L_14:
        /*0048*/ 	.word	index@(.nv.constant0._Z11AddIntsCUDAPiS_)
        /*004c*/ 	.short	0x0380
        /*004e*/ 	.short	0x0010


	//----- nvinfo : EIATTR_SW_WAR
	.align		4
.L_15:
        /*0050*/ 	.byte	0x04, 0x36
        /*0052*/ 	.short	(.L_17 - .L_16)
.L_16:
        /*0054*/ 	.word	0x00000008
.L_17:


//--------------------- .nv.callgraph             --------------------------
	.section	.nv.callgraph,"",@"SHT_CUDA_CALLGRAPH"
	.align	4
	.sectionentsize	8
	.align		4
        /*0000*/ 	.word	0x00000000
	.align		4
        /*0004*/ 	.word	0xffffffff
	.align		4
        /*0008*/ 	.word	0x00000000
	.align		4
        /*000c*/ 	.word	0xfffffffe
	.align		4
        /*0010*/ 	.word	0x00000000
	.align		4
        /*0014*/ 	.word	0xfffffffd
	.align		4
        /*0018*/ 	.word	0x00000000
	.align		4
        /*001c*/ 	.word	0xfffffffc


//--------------------- .text._Z11AddIntsCUDAPiS_ --------------------------
	.section	.text._Z11AddIntsCUDAPiS_,"ax",@progbits
	.align	128
        .global         _Z11AddIntsCUDAPiS_
        .type           _Z11AddIntsCUDAPiS_,@function
        .size           _Z11AddIntsCUDAPiS_,(.L_x_1 - _Z11AddIntsCUDAPiS_)
        .other          _Z11AddIntsCUDAPiS_,@"STO_CUDA_ENTRY STV_DEFAULT"
_Z11AddIntsCUDAPiS_:
.text._Z11AddIntsCUDAPiS_:
[----:B------:R-:W-:Y:S08]  /*0000*/  LDC R1, c[0x0][0x37c] ;  /* 0x0000df00ff017b82 */ /* 0x000ff00000000800 */
[----:B------:R-:W0:Y:S01]  /*0010*/  LDC.64 R2, c[0x0][0x388] ;  /* 0x0000e200ff027b82 */ /* 0x000e220000000a00 */
[----:B------:R-:W0:Y:S07]  /*0020*/  LDCU.64 UR4, c[0x0][0x358] ;  /* 0x00006b00ff0477ac */ /* 0x000e2e0008000a00 */
[----:B------:R-:W1:Y:S01]  /*0030*/  LDC.64 R4, c[0x0][0x380] ;  /* 0x0000e000ff047b82 */ /* 0x000e620000000a00 */
[----:B0-----:R-:W2:Y:S04]  /*0040*/  LDG.E R2, desc[UR4][R2.64] ;  /* 0x0000000402027981 */ /* 0x001ea8000c1e1900 */
[----:B-1----:R-:W2:Y:S02]  /*0050*/  LDG.E R7, desc[UR4][R4.64] ;  /* 0x0000000404077981 */ /* 0x002ea4000c1e1900 */
[----:B--2---:R-:W-:-:S05]  /*0060*/  IADD3 R7, PT, PT, R2, R7, RZ ;  /* 0x0000000702077210 */ /* 0x004fca0007ffe0ff */
[----:B------:R-:W-:Y:S01]  /*0070*/  STG.E desc[UR4][R4.64], R7 ;  /* 0x0000000704007986 */ /* 0x000fe2000c101904 */
[----:B------:R-:W-:Y:S05]  /*0080*/  EXIT ;  /* 0x000000000000794d */ /* 0x000fea0003800000 */
.L_x_0:
[----:B------:R-:W-:-:S00]  /*0090*/  BRA `(.L_x_0) ;  /* 0xfffffffc00fc7947 */ /* 0x000fc0000383ffff */
[----:B------:R-:W-:-:S00]  /*00a0*/  NOP ;  /* 0x0000000000007918 */ /* 0x000fc00000000000 */
        /* <DEDUP_REMOVED lines=13> */
.L_x_1:


//--------------------- .nv.shared.reserved.0     --------------------------
	.section	.nv.shared.reserved.0,"aw",@nobits
	.weak		__nv_reservedSMEM_offset_0_alias
	.size		__nv_reservedSMEM_offset_0_alias, 0, 64
	.other		__nv_reservedSMEM_offset_0_alias,@"STO_CUDA_RESERVED_SHARED STV_DEFAULT"
__nv_reservedSMEM_offset_0_alias:
	.zero		0
	.zero		64


//--------------------- .nv.constant0._Z11AddIntsCUDAPiS_ --------------------------
	.section	.nv.constant0._Z11AddIntsCUDAPiS_,"a",@progbits
	.sectionflags	@""
	.align	4
.nv.constant0._Z11AddIntsCUDAPiS_:
	.zero		912


//--------------------- SYMBOLS --------------------------

	.type		.nv.reservedSmem.offset0,@object
	.size		.nv.reservedSmem.offset0,0x4
